//
// Generated by NVIDIA NVVM Compiler
//
// Compiler Build ID: CL-36424714
// Cuda compilation tools, release 13.0, V13.0.88
// Based on NVVM 20.0.0
//

.version 9.0
.target sm_100
.address_size 64

	// .globl	_Z17bitonic_sort_stepPfii

.visible .entry _Z17bitonic_sort_stepPfii(
	.param .u64 .ptr .align 1 _Z17bitonic_sort_stepPfii_param_0,
	.param .u32 _Z17bitonic_sort_stepPfii_param_1,
	.param .u32 _Z17bitonic_sort_stepPfii_param_2
)
{
	.reg .pred 	%p<10>;
	.reg .b32 	%r<9>;
	.reg .b32 	%f<5>;
	.reg .b64 	%rd<7>;

	ld.param.u64 	%rd3, [_Z17bitonic_sort_stepPfii_param_0];
	ld.param.u32 	%r5, [_Z17bitonic_sort_stepPfii_param_1];
	ld.param.u32 	%r4, [_Z17bitonic_sort_stepPfii_param_2];
	mov.u32 	%r6, %tid.x;
	mov.u32 	%r7, %ntid.x;
	mov.u32 	%r8, %ctaid.x;
	mad.lo.s32 	%r1, %r7, %r8, %r6;
	xor.b32  	%r2, %r5, %r1;
	setp.le.u32 	%p1, %r2, %r1;
	@%p1 bra 	$L__BB0_7;
	cvta.to.global.u64 	%rd4, %rd3;
	setp.ne.s32 	%p2, %r4, 0;
	and.b32  	%r3, %r1, 1;
	setp.eq.s32 	%p3, %r3, 0;
	or.pred  	%p4, %p3, %p2;
	mul.wide.u32 	%rd5, %r1, 4;
	add.s64 	%rd1, %rd4, %rd5;
	mul.wide.u32 	%rd6, %r2, 4;
	add.s64 	%rd2, %rd4, %rd6;
	@%p4 bra 	$L__BB0_4;
	ld.global.f32 	%f1, [%rd1];
	ld.global.f32 	%f2, [%rd2];
	setp.leu.f32 	%p5, %f1, %f2;
	@%p5 bra 	$L__BB0_4;
	st.global.f32 	[%rd1], %f2;
	st.global.f32 	[%rd2], %f1;
$L__BB0_4:
	setp.eq.s32 	%p6, %r3, 0;
	setp.eq.s32 	%p7, %r4, 0;
	or.pred  	%p8, %p6, %p7;
	@%p8 bra 	$L__BB0_7;
	ld.global.f32 	%f3, [%rd1];
	ld.global.f32 	%f4, [%rd2];
	setp.geu.f32 	%p9, %f3, %f4;
	@%p9 bra 	$L__BB0_7;
	st.global.f32 	[%rd1], %f4;
	st.global.f32 	[%rd2], %f3;
$L__BB0_7:
	ret;

}


// ===== COMPILED SASS (sm_100) =====

	.target	sm_100

	.elftype	@"ET_EXEC"


//--------------------- .note.nv.tkinfo           --------------------------
	.section	.note.nv.tkinfo,"",@"SHT_NOTE"
	.sectionflags	@"SHF_NOTE_NV_TKINFO"
	.tkinfo
        /*0018*/ 	.word	0x00000002
        /*0030*/ 	.string	""
        /*0030*/ 	.string	"ptxas"
        /*0030*/ 	.string	"Cuda compilation tools, release 13.0, V13.0.88"
        /*0030*/ 	.string	"Build cuda_13.0.r13.0/compiler.36424714_0"
        /*0030*/ 	.string	"-arch sm_100 -m 64 "



//--------------------- .note.nv.cuinfo           --------------------------
	.section	.note.nv.cuinfo,"",@"SHT_NOTE"
	.sectionflags	@"SHF_NOTE_NV_CUINFO"
        /*0018*/ 	.short	0x0002
        /*001a*/ 	.short	0x0064
        /*001c*/ 	.short	0x0082
	.zero		2


//--------------------- .nv.info                  --------------------------
	.section	.nv.info,"",@"SHT_CUDA_INFO"
	.align	4


	//----- nvinfo : EIATTR_REGCOUNT
	.align		4
        /*0000*/ 	.byte	0x04, 0x2f
        /*0002*/ 	.short	(.L_1 - .L_0)
	.align		4
.L_0:
        /*0004*/ 	.word	index@(_Z17bitonic_sort_stepPfii)
        /*0008*/ 	.word	0x0000000a


	//----- nvinfo : EIATTR_FRAME_SIZE
	.align		4
.L_1:
        /*000c*/ 	.byte	0x04, 0x11
        /*000e*/ 	.short	(.L_3 - .L_2)
	.align		4
.L_2:
        /*0010*/ 	.word	index@(_Z17bitonic_sort_stepPfii)
        /*0014*/ 	.word	0x00000000


	//----- nvinfo : EIATTR_MIN_STACK_SIZE
	.align		4
.L_3:
        /*0018*/ 	.byte	0x04, 0x12
        /*001a*/ 	.short	(.L_5 - .L_4)
	.align		4
.L_4:
        /*001c*/ 	.word	index@(_Z17bitonic_sort_stepPfii)
        /*0020*/ 	.word	0x00000000
.L_5:


//--------------------- .nv.compat                --------------------------
	.section	.nv.compat,"",@"SHT_CUDA_COMPAT_INFO"
	.align	4
        /*0000*/ 	.byte	0x02, 0x09, 0x00, 0x00, 0x02, 0x02, 0x01, 0x00, 0x02, 0x05, 0x05, 0x00, 0x03, 0x07, 0x01, 0x01
        /*0010*/ 	.byte	0x02, 0x03, 0x00, 0x00, 0x02, 0x06, 0x01, 0x00, 0x04, 0x0b, 0x08, 0x00, 0x09, 0x00, 0x00, 0x00
        /*0020*/ 	.byte	0x00, 0x00, 0x00, 0x00


//--------------------- .nv.info._Z17bitonic_sort_stepPfii --------------------------
	.section	.nv.info._Z17bitonic_sort_stepPfii,"",@"SHT_CUDA_INFO"
	.sectionflags	@""
	.align	4


	//----- nvinfo : EIATTR_CUDA_API_VERSION
	.align		4
        /*0000*/ 	.byte	0x04, 0x37
        /*0002*/ 	.short	(.L_7 - .L_6)
.L_6:
        /*0004*/ 	.word	0x00000082


	//----- nvinfo : EIATTR_KPARAM_INFO
	.align		4
.L_7:
        /*0008*/ 	.byte	0x04, 0x17
        /*000a*/ 	.short	(.L_9 - .L_8)
.L_8:
        /*000c*/ 	.word	0x00000000
        /*0010*/ 	.short	0x0002
        /*0012*/ 	.short	0x000c
        /*0014*/ 	.byte	0x00, 0xf0, 0x11, 0x00


	//----- nvinfo : EIATTR_KPARAM_INFO
	.align		4
.L_9:
        /*0018*/ 	.byte	0x04, 0x17
        /*001a*/ 	.short	(.L_11 - .L_10)
.L_10:
        /*001c*/ 	.word	0x00000000
        /*0020*/ 	.short	0x0001
        /*0022*/ 	.short	0x0008
        /*0024*/ 	.byte	0x00, 0xf0, 0x11, 0x00


	//----- nvinfo : EIATTR_KPARAM_INFO
	.align		4
.L_11:
        /*0028*/ 	.byte	0x04, 0x17
        /*002a*/ 	.short	(.L_13 - .L_12)
.L_12:
        /*002c*/ 	.word	0x00000000
        /*0030*/ 	.short	0x0000
        /*0032*/ 	.short	0x0000
        /*0034*/ 	.byte	0x00, 0xf5, 0x21, 0x00


	//----- nvinfo : EIATTR_SPARSE_MMA_MASK
	.align		4
.L_13:
        /*0038*/ 	.byte	0x03, 0x50
        /*003a*/ 	.short	0x0000


	//----- nvinfo : EIATTR_MAXREG_COUNT
	.align		4
        /*003c*/ 	.byte	0x03, 0x1b
        /*003e*/ 	.short	0x00ff


	//----- nvinfo : EIATTR_MERCURY_ISA_VERSION
	.align		4
        /*0040*/ 	.byte	0x03, 0x5f
        /*0042*/ 	.short	0x0101


	//----- nvinfo : EIATTR_VRC_CTA_INIT_COUNT
	.align		4
        /*0044*/ 	.byte	0x02, 0x4a
	.zero		1
	.zero		1


	//----- nvinfo : EIATTR_EXIT_INSTR_OFFSETS
	.align		4
        /*0048*/ 	.byte	0x04, 0x1c
        /*004a*/ 	.short	(.L_15 - .L_14)


	//   ....[0]....
.L_14:
        /*004c*/ 	.word	0x00000080


	//   ....[1]....
        /*0050*/ 	.word	0x000001a0


	//   ....[2]....
        /*0054*/ 	.word	0x000001e0


	//   ....[3]....
        /*0058*/ 	.word	0x00000210


	//----- nvinfo : EIATTR_CRS_STACK_SIZE
	.align		4
.L_15:
        /*005c*/ 	.byte	0x04, 0x1e
        /*005e*/ 	.short	(.L_17 - .L_16)
.L_16:
        /*0060*/ 	.word	0x00000000


	//----- nvinfo : EIATTR_CBANK_PARAM_SIZE
	.align		4
.L_17:
        /*0064*/ 	.byte	0x03, 0x19
        /*0066*/ 	.short	0x0010


	//----- nvinfo : EIATTR_PARAM_CBANK
	.align		4
        /*0068*/ 	.byte	0x04, 0x0a
        /*006a*/ 	.short	(.L_19 - .L_18)
	.align		4
.L_18:
        /*006c*/ 	.word	index@(.nv.constant0._Z17bitonic_sort_stepPfii)
        /*0070*/ 	.short	0x0380
        /*0072*/ 	.short	0x0010


	//----- nvinfo : EIATTR_SW_WAR
	.align		4
.L_19:
        /*0074*/ 	.byte	0x04, 0x36
        /*0076*/ 	.short	(.L_21 - .L_20)
.L_20:
        /*0078*/ 	.word	0x00000008
.L_21:


//--------------------- .nv.callgraph             --------------------------
	.section	.nv.callgraph,"",@"SHT_CUDA_CALLGRAPH"
	.align	4
	.sectionentsize	8
	.align		4
        /*0000*/ 	.word	0x00000000
	.align		4
        /*0004*/ 	.word	0xffffffff
	.align		4
        /*0008*/ 	.word	0x00000000
	.align		4
        /*000c*/ 	.word	0xfffffffe
	.align		4
        /*0010*/ 	.word	0x00000000
	.align		4
        /*0014*/ 	.word	0xfffffffd
	.align		4
        /*0018*/ 	.word	0x00000000
	.align		4
        /*001c*/ 	.word	0xfffffffc


//--------------------- .text._Z17bitonic_sort_stepPfii --------------------------
	.section	.text._Z17bitonic_sort_stepPfii,"ax",@progbits
	.align	128
        .global         _Z17bitonic_sort_stepPfii
        .type           _Z17bitonic_sort_stepPfii,@function
        .size           _Z17bitonic_sort_stepPfii,(.L_x_3 - _Z17bitonic_sort_stepPfii)
        .other          _Z17bitonic_sort_stepPfii,@"STO_CUDA_ENTRY STV_DEFAULT"
_Z17bitonic_sort_stepPfii:
.text._Z17bitonic_sort_stepPfii:
[----:B------:R-:W-:Y:S01]  /*0000*/  LDC R1, c[0x0][0x37c] ;  /* 0x0000df00ff017b82 */ /* 0x000fe20000000800 */
[----:B------:R-:W0:Y:S01]  /*0010*/  S2R R3, SR_TID.X ;  /* 0x0000000000037919 */ /* 0x000e220000002100 */
[----:B------:R-:W0:Y:S01]  /*0020*/  LDCU UR4, c[0x0][0x360] ;  /* 0x00006c00ff0477ac */ /* 0x000e220008000800 */
[----:B------:R-:W0:Y:S01]  /*0030*/  S2R R0, SR_CTAID.X ;  /* 0x0000000000007919 */ /* 0x000e220000002500 */
[----:B------:R-:W1:Y:S01]  /*0040*/  LDCU UR5, c[0x0][0x388] ;  /* 0x00007100ff0577ac */ /* 0x000e620008000800 */
[----:B0-----:R-:W-:-:S05]  /*0050*/  IMAD R3, R0, UR4, R3 ;  /* 0x0000000400037c24 */ /* 0x001fca000f8e0203 */
[----:B-1----:R-:W-:-:S04]  /*0060*/  LOP3.LUT R0, R3, UR5, RZ, 0x3c, !PT ;  /* 0x0000000503007c12 */ /* 0x002fc8000f8e3cff */
[----:B------:R-:W-:-:S13]  /*0070*/  ISETP.GT.U32.AND P0, PT, R0, R3, PT ;  /* 0x000000030000720c */ /* 0x000fda0003f04070 */
[----:B------:R-:W-:Y:S05]  /*0080*/  @!P0 EXIT ;  /* 0x000000000000894d */ /* 0x000fea0003800000 */
[----:B------:R-:W0:Y:S01]  /*0090*/  LDCU UR6, c[0x0][0x38c] ;  /* 0x00007180ff0677ac */ /* 0x000e220008000800 */
[----:B------:R-:W1:Y:S01]  /*00a0*/  LDC.64 R4, c[0x0][0x380] ;  /* 0x0000e000ff047b82 */ /* 0x000e620000000a00 */
[----:B------:R-:W-:Y:S01]  /*00b0*/  LOP3.LUT P0, R2, R3, 0x1, RZ, 0xc0, !PT ;  /* 0x0000000103027812 */ /* 0x000fe2000780c0ff */
[----:B------:R-:W-:Y:S01]  /*00c0*/  BSSY.RECONVERGENT B0, `(.L_x_0) ;  /* 0x000000d000007945 */ /* 0x000fe20003800200 */
[----:B------:R-:W2:Y:S02]  /*00d0*/  LDCU.64 UR4, c[0x0][0x358] ;  /* 0x00006b00ff0477ac */ /* 0x000ea40008000a00 */
[----:B0-----:R-:W-:Y:S02]  /*00e0*/  ISETP.NE.OR P0, PT, RZ, UR6, !P0 ;  /* 0x00000006ff007c0c */ /* 0x001fe4000c705670 */
[----:B------:R-:W-:-:S04]  /*00f0*/  ISETP.NE.AND P1, PT, RZ, UR6, PT ;  /* 0x00000006ff007c0c */ /* 0x000fc8000bf25270 */
[----:B------:R-:W-:Y:S01]  /*0100*/  ISETP.EQ.OR P1, PT, R2, RZ, !P1 ;  /* 0x000000ff0200720c */ /* 0x000fe20004f22670 */
[----:B-1----:R-:W-:-:S04]  /*0110*/  IMAD.WIDE.U32 R2, R3, 0x4, R4 ;  /* 0x0000000403027825 */ /* 0x002fc800078e0004 */
[----:B------:R-:W-:Y:S02]  /*0120*/  IMAD.WIDE.U32 R4, R0, 0x4, R4 ;  /* 0x0000000400047825 */ /* 0x000fe400078e0004 */
[----:B--2---:R-:W-:Y:S06]  /*0130*/  @P0 BRA `(.L_x_1) ;  /* 0x0000000000140947 */ /* 0x004fec0003800000 */
[----:B------:R-:W2:Y:S04]  /*0140*/  LDG.E R7, desc[UR4][R2.64] ;  /* 0x0000000402077981 */ /* 0x000ea8000c1e1900 */
[----:B------:R-:W2:Y:S02]  /*0150*/  LDG.E R0, desc[UR4][R4.64] ;  /* 0x0000000404007981 */ /* 0x000ea4000c1e1900 */
[----:B--2---:R-:W-:-:S13]  /*0160*/  FSETP.GT.AND P0, PT, R7, R0, PT ;  /* 0x000000000700720b */ /* 0x004fda0003f04000 */
[----:B------:R0:W-:Y:S04]  /*0170*/  @P0 STG.E desc[UR4][R2.64], R0 ;  /* 0x0000000002000986 */ /* 0x0001e8000c101904 */
[----:B------:R0:W-:Y:S02]  /*0180*/  @P0 STG.E desc[UR4][R4.64], R7 ;  /* 0x0000000704000986 */ /* 0x0001e4000c101904 */
.L_x_1:
[----:B------:R-:W-:Y:S05]  /*0190*/  BSYNC.RECONVERGENT B0 ;  /* 0x0000000000007941 */ /* 0x000fea0003800200 */
.L_x_0:
[----:B------:R-:W-:Y:S05]  /*01a0*/  @P1 EXIT ;  /* 0x000000000000194d */ /* 0x000fea0003800000 */
[----:B0-----:R-:W2:Y:S04]  /*01b0*/  LDG.E R7, desc[UR4][R2.64] ;  /* 0x0000000402077981 */ /* 0x001ea8000c1e1900 */
[----:B------:R-:W2:Y:S02]  /*01c0*/  LDG.E R0, desc[UR4][R4.64] ;  /* 0x0000000404007981 */ /* 0x000ea4000c1e1900 */
[----:B--2---:R-:W-:-:S13]  /*01d0*/  FSETP.GEU.AND P0, PT, R7, R0, PT ;  /* 0x000000000700720b */ /* 0x004fda0003f0e000 */
[----:B------:R-:W-:Y:S05]  /*01e0*/  @P0 EXIT ;  /* 0x000000000000094d */ /* 0x000fea0003800000 */
[----:B------:R-:W-:Y:S04]  /*01f0*/  STG.E desc[UR4][R2.64], R0 ;  /* 0x0000000002007986 */ /* 0x000fe8000c101904 */
[----:B------:R-:W-:Y:S01]  /*0200*/  STG.E desc[UR4][R4.64], R7 ;  /* 0x0000000704007986 */ /* 0x000fe2000c101904 */
[----:B------:R-:W-:Y:S05]  /*0210*/  EXIT ;  /* 0x000000000000794d */ /* 0x000fea0003800000 */
.L_x_2:
[----:B------:R-:W-:-:S00]  /*0220*/  BRA `(.L_x_2) ;  /* 0xfffffffc00fc7947 */ /* 0x000fc0000383ffff */
[----:B------:R-:W-:-:S00]  /*0230*/  NOP ;  /* 0x0000000000007918 */ /* 0x000fc00000000000 */
        /* <DEDUP_REMOVED lines=12> */
.L_x_3:


//--------------------- .nv.shared.reserved.0     --------------------------
	.section	.nv.shared.reserved.0,"aw",@nobits
	.weak		__nv_reservedSMEM_offset_0_alias
	.size		__nv_reservedSMEM_offset_0_alias, 0, 64
	.other		__nv_reservedSMEM_offset_0_alias,@"STO_CUDA_RESERVED_SHARED STV_DEFAULT"
__nv_reservedSMEM_offset_0_alias:
	.zero		0
	.zero		64


//--------------------- .nv.constant0._Z17bitonic_sort_stepPfii --------------------------
	.section	.nv.constant0._Z17bitonic_sort_stepPfii,"a",@progbits
	.sectionflags	@""
	.align	4
.nv.constant0._Z17bitonic_sort_stepPfii:
	.zero		912


//--------------------- SYMBOLS --------------------------

	.type		.nv.reservedSmem.offset0,@object
	.size		.nv.reservedSmem.offset0,0x4
